	.headerflags	@"EF_CUDA_TEXMODE_UNIFIED EF_CUDA_64BIT_ADDRESS EF_CUDA_ACCELERATORS EF_CUDA_SM90 EF_CUDA_VIRTUAL_SM(EF_CUDA_SM90)"
	.elftype	@"ET_EXEC"


//--------------------- .nv.info                  --------------------------
	.section	.nv.info,"",@"SHT_CUDA_INFO"
	.align	4


	//----- nvinfo : EIATTR_REGCOUNT
	.align		4
        /*0000*/ 	.byte	0x04, 0x2f
        /*0002*/ 	.short	(.L_3 - .L_2)
	.align		4
.L_2:
        /*0004*/ 	.word	index@(triton_poi_fused_clone_convolution_3)
        /*0008*/ 	.word	0x00000018


	//----- nvinfo : EIATTR_MIN_STACK_SIZE
	.align		4
.L_3:
        /*000c*/ 	.byte	0x04, 0x12
        /*000e*/ 	.short	(.L_5 - .L_4)
	.align		4
.L_4:
        /*0010*/ 	.word	index@(triton_poi_fused_clone_convolution_3)
        /*0014*/ 	.word	0x00000000


	//----- nvinfo : EIATTR_FRAME_SIZE
	.align		4
.L_5:
        /*0018*/ 	.byte	0x04, 0x11
        /*001a*/ 	.short	(.L_7 - .L_6)
	.align		4
.L_6:
        /*001c*/ 	.word	index@(triton_poi_fused_clone_convolution_3)
        /*0020*/ 	.word	0x00000000


	//----- nvinfo : EIATTR_MIN_STACK_SIZE
	.align		4
.L_7:
        /*0024*/ 	.byte	0x04, 0x12
        /*0026*/ 	.short	(.L_9 - .L_8)
	.align		4
.L_8:
        /*0028*/ 	.word	index@(triton_poi_fused_clone_convolution_3)
        /*002c*/ 	.word	0x00000000
.L_9:


//--------------------- .nv.info.triton_poi_fused_clone_convolution_3 --------------------------
	.section	.nv.info.triton_poi_fused_clone_convolution_3,"",@"SHT_CUDA_INFO"
	.sectionflags	@""
	.align	4


	//----- nvinfo : EIATTR_CUDA_API_VERSION
	.align		4
        /*0000*/ 	.byte	0x04, 0x37
        /*0002*/ 	.short	(.L_11 - .L_10)
.L_10:
        /*0004*/ 	.word	0x0000007c


	//----- nvinfo : EIATTR_KPARAM_INFO
	.align		4
.L_11:
        /*0008*/ 	.byte	0x04, 0x17
        /*000a*/ 	.short	(.L_13 - .L_12)
.L_12:
        /*000c*/ 	.word	0x00000000
        /*0010*/ 	.short	0x0007
        /*0012*/ 	.short	0x0038
        /*0014*/ 	.byte	0x00, 0xf0, 0x11, 0x00


	//----- nvinfo : EIATTR_KPARAM_INFO
	.align		4
.L_13:
        /*0018*/ 	.byte	0x04, 0x17
        /*001a*/ 	.short	(.L_15 - .L_14)
.L_14:
        /*001c*/ 	.word	0x00000000
        /*0020*/ 	.short	0x0006
        /*0022*/ 	.short	0x0030
        /*0024*/ 	.byte	0x00, 0xf4, 0x21, 0x00


	//----- nvinfo : EIATTR_KPARAM_INFO
	.align		4
.L_15:
        /*0028*/ 	.byte	0x04, 0x17
        /*002a*/ 	.short	(.L_17 - .L_16)
.L_16:
        /*002c*/ 	.word	0x00000000
        /*0030*/ 	.short	0x0005
        /*0032*/ 	.short	0x0028
        /*0034*/ 	.byte	0x00, 0xf4, 0x21, 0x00


	//----- nvinfo : EIATTR_KPARAM_INFO
	.align		4
.L_17:
        /*0038*/ 	.byte	0x04, 0x17
        /*003a*/ 	.short	(.L_19 - .L_18)
.L_18:
        /*003c*/ 	.word	0x00000000
        /*0040*/ 	.short	0x0004
        /*0042*/ 	.short	0x0020
        /*0044*/ 	.byte	0x00, 0xf4, 0x21, 0x00


	//----- nvinfo : EIATTR_KPARAM_INFO
	.align		4
.L_19:
        /*0048*/ 	.byte	0x04, 0x17
        /*004a*/ 	.short	(.L_21 - .L_20)
.L_20:
        /*004c*/ 	.word	0x00000000
        /*0050*/ 	.short	0x0003
        /*0052*/ 	.short	0x0018
        /*0054*/ 	.byte	0x00, 0xf4, 0x21, 0x00


	//----- nvinfo : EIATTR_KPARAM_INFO
	.align		4
.L_21:
        /*0058*/ 	.byte	0x04, 0x17
        /*005a*/ 	.short	(.L_23 - .L_22)
.L_22:
        /*005c*/ 	.word	0x00000000
        /*0060*/ 	.short	0x0002
        /*0062*/ 	.short	0x0010
        /*0064*/ 	.byte	0x00, 0xf4, 0x21, 0x00


	//----- nvinfo : EIATTR_KPARAM_INFO
	.align		4
.L_23:
        /*0068*/ 	.byte	0x04, 0x17
        /*006a*/ 	.short	(.L_25 - .L_24)
.L_24:
        /*006c*/ 	.word	0x00000000
        /*0070*/ 	.short	0x0001
        /*0072*/ 	.short	0x0008
        /*0074*/ 	.byte	0x00, 0xf4, 0x21, 0x00


	//----- nvinfo : EIATTR_KPARAM_INFO
	.align		4
.L_25:
        /*0078*/ 	.byte	0x04, 0x17
        /*007a*/ 	.short	(.L_27 - .L_26)
.L_26:
        /*007c*/ 	.word	0x00000000
        /*0080*/ 	.short	0x0000
        /*0082*/ 	.short	0x0000
        /*0084*/ 	.byte	0x00, 0xf4, 0x21, 0x00


	//----- nvinfo : EIATTR_SPARSE_MMA_MASK
	.align		4
.L_27:
        /*0088*/ 	.byte	0x03, 0x50
        /*008a*/ 	.short	0x0000


	//----- nvinfo : EIATTR_MAXREG_COUNT
	.align		4
        /*008c*/ 	.byte	0x03, 0x1b
        /*008e*/ 	.short	0x00ff


	//----- nvinfo : EIATTR_EXIT_INSTR_OFFSETS
	.align		4
        /*0090*/ 	.byte	0x04, 0x1c
        /*0092*/ 	.short	(.L_29 - .L_28)


	//   ....[0]....
.L_28:
        /*0094*/ 	.word	0x000004a0


	//----- nvinfo : EIATTR_REQNTID
	.align		4
.L_29:
        /*0098*/ 	.byte	0x04, 0x10
        /*009a*/ 	.short	(.L_31 - .L_30)
.L_30:
        /*009c*/ 	.word	0x00000100
        /*00a0*/ 	.word	0x00000001
        /*00a4*/ 	.word	0x00000001


	//----- nvinfo : EIATTR_CBANK_PARAM_SIZE
	.align		4
.L_31:
        /*00a8*/ 	.byte	0x03, 0x19
        /*00aa*/ 	.short	0x003c


	//----- nvinfo : EIATTR_PARAM_CBANK
	.align		4
        /*00ac*/ 	.byte	0x04, 0x0a
        /*00ae*/ 	.short	(.L_33 - .L_32)
	.align		4
.L_32:
        /*00b0*/ 	.word	index@(.nv.constant0.triton_poi_fused_clone_convolution_3)
        /*00b4*/ 	.short	0x0210
        /*00b6*/ 	.short	0x003c


	//----- nvinfo : EIATTR_SW_WAR
	.align		4
.L_33:
        /*00b8*/ 	.byte	0x04, 0x36
        /*00ba*/ 	.short	(.L_35 - .L_34)
.L_34:
        /*00bc*/ 	.word	0x00000008
.L_35:


//--------------------- .nv.callgraph             --------------------------
	.section	.nv.callgraph,"",@"SHT_CUDA_CALLGRAPH"
	.align	4
	.sectionentsize	8
	.align		4
        /*0000*/ 	.word	0x00000000
	.align		4
        /*0004*/ 	.word	0xffffffff
	.align		4
        /*0008*/ 	.word	0x00000000
	.align		4
        /*000c*/ 	.word	0xfffffffe
	.align		4
        /*0010*/ 	.word	0x00000000
	.align		4
        /*0014*/ 	.word	0xfffffffd
	.align		4
        /*0018*/ 	.word	0x00000000
	.align		4
        /*001c*/ 	.word	0xfffffffc


//--------------------- .nv.constant4             --------------------------
	.section	.nv.constant4,"a",@progbits
	.align	8
	.align		8
.nv.constant4:
        /*0000*/ 	.dword	_$_str
	.align		8
        /*0008*/ 	.dword	_$_str_$_2


//--------------------- .text.triton_poi_fused_clone_convolution_3 --------------------------
	.section	.text.triton_poi_fused_clone_convolution_3,"ax",@progbits
	.align	128
        .global         triton_poi_fused_clone_convolution_3
        .type           triton_poi_fused_clone_convolution_3,@function
        .size           triton_poi_fused_clone_convolution_3,(.L_x_1 - triton_poi_fused_clone_convolution_3)
        .other          triton_poi_fused_clone_convolution_3,@"STO_CUDA_ENTRY STV_DEFAULT"
triton_poi_fused_clone_convolution_3:
.text.triton_poi_fused_clone_convolution_3:
[----:B------:R-:W-:Y:S01]  /*0000*/  LDC R1, c[0x0][0x28] ;  /* 0x00000a00ff017b82 */ /* 0x000fe20000000800 */
[----:B------:R-:W1:Y:S07]  /*0010*/  S2R R0, SR_TID.X ;  /* 0x0000000000007919 */ /* 0x000e6e0000002100 */
[----:B------:R-:W2:Y:S01]  /*0020*/  LDC.64 R20, c[0x0][0x228] ;  /* 0x00008a00ff147b82 */ /* 0x000ea20000000a00 */
[----:B------:R-:W-:Y:S01]  /*0030*/  ULDC.64 UR4, c[0x0][0x208] ;  /* 0x0000820000047ab9 */ /* 0x000fe20000000a00 */
[----:B------:R-:W3:Y:S06]  /*0040*/  S2R R10, SR_CTAID.X ;  /* 0x00000000000a7919 */ /* 0x000eec0000002500 */
[----:B------:R-:W4:Y:S08]  /*0050*/  LDC.64 R18, c[0x0][0x218] ;  /* 0x00008600ff127b82 */ /* 0x000f300000000a00 */
[----:B------:R-:W5:Y:S08]  /*0060*/  LDC.64 R16, c[0x0][0x220] ;  /* 0x00008800ff107b82 */ /* 0x000f700000000a00 */
[----:B------:R-:W4:Y:S01]  /*0070*/  LDC.64 R6, c[0x0][0x230] ;  /* 0x00008c00ff067b82 */ /* 0x000f220000000a00 */
[----:B-1----:R-:W-:-:S07]  /*0080*/  IMAD.SHL.U32 R0, R0, 0x2, RZ ;  /* 0x0000000200007824 */ /* 0x002fce00078e00ff */
[----:B------:R-:W1:Y:S01]  /*0090*/  LDC.64 R8, c[0x0][0x238] ;  /* 0x00008e00ff087b82 */ /* 0x000e620000000a00 */
[----:B------:R-:W-:-:S05]  /*00a0*/  LOP3.LUT R11, R0, 0x1fe, RZ, 0xc0, !PT ;  /* 0x000001fe000b7812 */ /* 0x000fca00078ec0ff */
[----:B---3--:R-:W-:-:S05]  /*00b0*/  IMAD R11, R10, 0x200, R11 ;  /* 0x000002000a0b7824 */ /* 0x008fca00078e020b */
[----:B------:R-:W-:-:S04]  /*00c0*/  SHF.R.S32.HI R12, RZ, 0x1f, R11 ;  /* 0x0000001fff0c7819 */ /* 0x000fc8000001140b */
[----:B------:R-:W-:-:S04]  /*00d0*/  LEA.HI R12, R12, R11, RZ, 0xa ;  /* 0x0000000b0c0c7211 */ /* 0x000fc800078f50ff */
[----:B------:R-:W-:-:S04]  /*00e0*/  SHF.R.S32.HI R0, RZ, 0xa, R12 ;  /* 0x0000000aff007819 */ /* 0x000fc8000001140c */
[----:B------:R-:W-:-:S04]  /*00f0*/  LEA.HI R2, R0, R0, RZ, 0x9 ;  /* 0x0000000000027211 */ /* 0x000fc800078f48ff */
[----:B------:R-:W-:Y:S02]  /*0100*/  LOP3.LUT R15, R2, 0xfffffe00, RZ, 0xc0, !PT ;  /* 0xfffffe00020f7812 */ /* 0x000fe400078ec0ff */
[----:B------:R-:W3:Y:S02]  /*0110*/  LDC.64 R2, c[0x0][0x210] ;  /* 0x00008400ff027b82 */ /* 0x000ee40000000a00 */
[----:B------:R-:W-:-:S05]  /*0120*/  IADD3 R15, R0, -R15, RZ ;  /* 0x8000000f000f7210 */ /* 0x000fca0007ffe0ff */
[----:B--2---:R-:W-:-:S05]  /*0130*/  IMAD.WIDE R20, R15, 0x4, R20 ;  /* 0x000000040f147825 */ /* 0x004fca00078e0214 */
[----:B------:R2:W2:Y:S01]  /*0140*/  LDG.E.EL R13, desc[UR4][R20.64] ;  /* 0x00000004140d7981 */ /* 0x0004a2000c2e1900 */
[----:B----4-:R-:W-:-:S04]  /*0150*/  IMAD.WIDE R18, R15, 0x4, R18 ;  /* 0x000000040f127825 */ /* 0x010fc800078e0212 */
[----:B-----5:R-:W-:Y:S01]  /*0160*/  IMAD.WIDE R16, R15, 0x4, R16 ;  /* 0x000000040f107825 */ /* 0x020fe200078e0210 */
[----:B------:R4:W5:Y:S05]  /*0170*/  LDG.E.EL R14, desc[UR4][R18.64] ;  /* 0x00000004120e7981 */ /* 0x00096a000c2e1900 */
[----:B------:R1:W5:Y:S01]  /*0180*/  LDG.E.EL R16, desc[UR4][R16.64] ;  /* 0x0000000410107981 */ /* 0x000362000c2e1900 */
[----:B---3--:R-:W-:-:S05]  /*0190*/  IMAD.WIDE R2, R11, 0x4, R2 ;  /* 0x000000040b027825 */ /* 0x008fca00078e0202 */
[----:B------:R-:W5:Y:S01]  /*01a0*/  LDG.E.64 R4, desc[UR4][R2.64] ;  /* 0x0000000402047981 */ /* 0x000f62000c1e1b00 */
[----:B0-2---:R-:W-:-:S04]  /*01b0*/  IMAD.WIDE R20, R15, 0x4, R6 ;  /* 0x000000040f147825 */ /* 0x005fc800078e0206 */
[----:B-1----:R-:W-:Y:S01]  /*01c0*/  IMAD.WIDE R8, R15, 0x4, R8 ;  /* 0x000000040f087825 */ /* 0x002fe200078e0208 */
[----:B------:R-:W2:Y:S04]  /*01d0*/  LDG.E.EL R6, desc[UR4][R20.64] ;  /* 0x0000000414067981 */ /* 0x000ea8000c2e1900 */
[----:B------:R0:W2:Y:S01]  /*01e0*/  LDG.E.EL R7, desc[UR4][R8.64] ;  /* 0x0000000408077981 */ /* 0x0000a2000c2e1900 */
[----:B------:R-:W-:-:S04]  /*01f0*/  SHF.R.S32.HI R10, RZ, 0x16, R10 ;  /* 0x00000016ff0a7819 */ /* 0x000fc8000001140a */
[----:B------:R-:W-:Y:S01]  /*0200*/  SGXT R10, R10, 0x1 ;  /* 0x000000010a0a781a */ /* 0x000fe20000000200 */
[----:B----4-:R-:W-:-:S03]  /*0210*/  IMAD.MOV.U32 R18, RZ, RZ, 0x3e800000 ;  /* 0x3e800000ff127424 */ /* 0x010fc600078e00ff */
[CC--:B------:R-:W-:Y:S02]  /*0220*/  LEA.HI R17, R10.reuse, R11.reuse, RZ, 0x13 ;  /* 0x0000000b0a117211 */ /* 0x0c0fe400078f98ff */
[-C--:B------:R-:W-:Y:S02]  /*0230*/  LEA.HI R10, R10, R11.reuse, RZ, 0xf ;  /* 0x0000000b0a0a7211 */ /* 0x080fe400078f78ff */
[----:B0-----:R-:W-:Y:S02]  /*0240*/  LOP3.LUT R8, R12, 0xfffffc00, RZ, 0xc0, !PT ;  /* 0xfffffc000c087812 */ /* 0x001fe400078ec0ff */
[----:B------:R-:W-:Y:S02]  /*0250*/  LOP3.LUT R17, R17, 0xfff80000, RZ, 0xc0, !PT ;  /* 0xfff8000011117812 */ /* 0x000fe400078ec0ff */
[----:B------:R-:W-:Y:S02]  /*0260*/  SHF.R.S32.HI R12, RZ, 0xf, R10 ;  /* 0x0000000fff0c7819 */ /* 0x000fe4000001140a */
[----:B------:R-:W-:-:S02]  /*0270*/  IADD3 R20, R17, R11, -R8 ;  /* 0x0000000b11147210 */ /* 0x000fc40007ffe808 */
[----:B------:R-:W0:Y:S01]  /*0280*/  LDC.64 R8, c[0x0][0x240] ;  /* 0x00009000ff087b82 */ /* 0x000e220000000a00 */
[----:B------:R-:W-:Y:S02]  /*0290*/  LEA.HI R10, R12, R12, RZ, 0x4 ;  /* 0x0000000c0c0a7211 */ /* 0x000fe400078f20ff */
[----:B------:R-:W-:-:S04]  /*02a0*/  LEA.HI R11, R0, R0, RZ, 0x5 ;  /* 0x00000000000b7211 */ /* 0x000fc800078f28ff */
[----:B------:R-:W-:-:S05]  /*02b0*/  LOP3.LUT R11, R11, 0x3ffe0, RZ, 0xc0, !PT ;  /* 0x0003ffe00b0b7812 */ /* 0x000fca00078ec0ff */
[----:B------:R-:W-:Y:S02]  /*02c0*/  IMAD.IADD R11, R0, 0x1, -R11 ;  /* 0x00000001000b7824 */ /* 0x000fe400078e0a0b */
[----:B------:R-:W-:-:S04]  /*02d0*/  FADD R13, R13, 9.9999997473787516356e-06 ;  /* 0x3727c5ac0d0d7421 */ /* 0x000fc80000000000 */
[----:B------:R-:W1:Y:S02]  /*02e0*/  MUFU.SQRT R15, R13 ;  /* 0x0000000d000f7308 */ /* 0x000e640000002000 */
[C---:B-1----:R-:W-:Y:S02]  /*02f0*/  FSETP.GT.AND P0, PT, R15.reuse, 8.50705917302346158658e+37, PT ;  /* 0x7e8000000f00780b */ /* 0x042fe40003f04000 */
[----:B------:R-:W-:-:S11]  /*0300*/  FSETP.GEU.AND P1, PT, R15, 1.175494350822287508e-38, PT ;  /* 0x008000000f00780b */ /* 0x000fd60003f2e000 */
[----:B------:R-:W-:-:S04]  /*0310*/  @P0 FMUL R15, R15, 0.25 ;  /* 0x3e8000000f0f0820 */ /* 0x000fc80000400000 */
[----:B------:R-:W-:-:S06]  /*0320*/  @!P1 FMUL R15, R15, 16777216 ;  /* 0x4b8000000f0f9820 */ /* 0x000fcc0000400000 */
[----:B------:R-:W1:Y:S01]  /*0330*/  MUFU.RCP R15, R15 ;  /* 0x0000000f000f7308 */ /* 0x000e620000001000 */
[----:B------:R-:W-:Y:S01]  /*0340*/  FSEL R18, R18, 1, P0 ;  /* 0x3f80000012127808 */ /* 0x000fe20000000000 */
[--C-:B-----5:R-:W-:Y:S01]  /*0350*/  FADD R4, R4, R14.reuse ;  /* 0x0000000e04047221 */ /* 0x120fe20000000000 */
[----:B------:R-:W-:Y:S01]  /*0360*/  FADD R5, R5, R14 ;  /* 0x0000000e05057221 */ /* 0x000fe20000000000 */
[----:B------:R-:W-:Y:S02]  /*0370*/  LOP3.LUT R13, R10, 0x3ffff0, RZ, 0xc0, !PT ;  /* 0x003ffff00a0d7812 */ /* 0x000fe400078ec0ff */
[----:B------:R-:W-:Y:S01]  /*0380*/  @!P1 FMUL R18, R18, 16777216 ;  /* 0x4b80000012129820 */ /* 0x000fe20000400000 */
[C---:B------:R-:W-:Y:S01]  /*0390*/  FADD R10, -R16.reuse, R4 ;  /* 0x00000004100a7221 */ /* 0x040fe20000000100 */
[----:B------:R-:W-:Y:S01]  /*03a0*/  FADD R16, -R16, R5 ;  /* 0x0000000510107221 */ /* 0x000fe20000000100 */
[----:B------:R-:W-:Y:S02]  /*03b0*/  IMAD.IADD R13, R12, 0x1, -R13 ;  /* 0x000000010c0d7824 */ /* 0x000fe400078e0a0d */
[----:B-1----:R-:W-:-:S03]  /*03c0*/  FMUL R15, R15, R18 ;  /* 0x000000120f0f7220 */ /* 0x002fc60000400000 */
[----:B------:R-:W-:Y:S01]  /*03d0*/  LEA R20, R13, R20, 0xa ;  /* 0x000000140d147211 */ /* 0x000fe200078e50ff */
[-C--:B------:R-:W-:Y:S01]  /*03e0*/  FMUL R10, R10, R15.reuse ;  /* 0x0000000f0a0a7220 */ /* 0x080fe20000400000 */
[----:B------:R-:W-:-:S03]  /*03f0*/  FMUL R16, R16, R15 ;  /* 0x0000000f10107220 */ /* 0x000fc60000400000 */
[C-C-:B--2---:R-:W-:Y:S01]  /*0400*/  FFMA R10, R6.reuse, R10, R7.reuse ;  /* 0x0000000a060a7223 */ /* 0x144fe20000000007 */
[----:B------:R-:W-:Y:S01]  /*0410*/  FFMA R16, R6, R16, R7 ;  /* 0x0000001006107223 */ /* 0x000fe20000000007 */
[----:B------:R-:W-:-:S03]  /*0420*/  LEA R11, R11, R20, 0xe ;  /* 0x000000140b0b7211 */ /* 0x000fc600078e70ff */
[----:B------:R-:W-:Y:S02]  /*0430*/  FSETP.GEU.AND P0, PT, R10, RZ, PT ;  /* 0x000000ff0a00720b */ /* 0x000fe40003f0e000 */
[----:B------:R-:W-:Y:S01]  /*0440*/  FSETP.GEU.AND P1, PT, R16, RZ, PT ;  /* 0x000000ff1000720b */ /* 0x000fe20003f2e000 */
[----:B0-----:R-:W-:Y:S01]  /*0450*/  IMAD.WIDE R8, R11, 0x4, R8 ;  /* 0x000000040b087825 */ /* 0x001fe200078e0208 */
[----:B------:R-:W-:Y:S02]  /*0460*/  FSEL R10, R10, RZ, P0 ;  /* 0x000000ff0a0a7208 */ /* 0x000fe40000000000 */
[----:B------:R-:W-:Y:S01]  /*0470*/  FSEL R11, R16, RZ, P1 ;  /* 0x000000ff100b7208 */ /* 0x000fe20000800000 */
[----:B------:R-:W-:Y:S04]  /*0480*/  STG.E.64 desc[UR4][R2.64], R4 ;  /* 0x0000000402007986 */ /* 0x000fe8000c101b04 */
[----:B------:R-:W-:Y:S01]  /*0490*/  STG.E.64 desc[UR4][R8.64], R10 ;  /* 0x0000000a08007986 */ /* 0x000fe2000c101b04 */
[----:B------:R-:W-:Y:S05]  /*04a0*/  EXIT ;  /* 0x000000000000794d */ /* 0x000fea0003800000 */
.L_x_0:
[----:B------:R-:W-:-:S00]  /*04b0*/  BRA `(.L_x_0) ;  /* 0xfffffffc00fc7947 */ /* 0x000fc0000383ffff */
[----:B------:R-:W-:-:S00]  /*04c0*/  NOP ;  /* 0x0000000000007918 */ /* 0x000fc00000000000 */
        /* <DEDUP_REMOVED lines=11> */
.L_x_1:


//--------------------- .nv.global.init           --------------------------
	.section	.nv.global.init,"aw",@progbits
.nv.global.init:
	.type		_$_str,@object
	.size		_$_str,(_$_str_$_2 - _$_str)
_$_str:
        /*0000*/ 	.byte	0x5f, 0x5f, 0x43, 0x55, 0x44, 0x41, 0x5f, 0x46, 0x54, 0x5a, 0x00
	.type		_$_str_$_2,@object
	.size		_$_str_$_2,(.L_1 - _$_str_$_2)
_$_str_$_2:
        /*000b*/ 	.byte	0x5f, 0x5f, 0x43, 0x55, 0x44, 0x41, 0x5f, 0x50, 0x52, 0x45, 0x43, 0x5f, 0x53, 0x51, 0x52, 0x54
        /*001b*/ 	.byte	0x00
.L_1:


//--------------------- .nv.constant0.triton_poi_fused_clone_convolution_3 --------------------------
	.section	.nv.constant0.triton_poi_fused_clone_convolution_3,"a",@progbits
	.sectionflags	@""
	.align	4
.nv.constant0.triton_poi_fused_clone_convolution_3:
	.zero		588
